//
// Generated by NVIDIA NVVM Compiler
//
// Compiler Build ID: CL-36424714
// Cuda compilation tools, release 13.0, V13.0.88
// Based on NVVM 20.0.0
//

.version 9.0
.target sm_100
.address_size 64

	// .globl	_Z16curve_lengths_cuPKfiiPf
// _ZZ16curve_lengths_cuPKfiiPfE9warp_sums has been demoted
// _ZZ16curve_lengths_cuPKfiiPfE3raw has been demoted

.visible .entry _Z16curve_lengths_cuPKfiiPf(
	.param .u64 .ptr .align 1 _Z16curve_lengths_cuPKfiiPf_param_0,
	.param .u32 _Z16curve_lengths_cuPKfiiPf_param_1,
	.param .u32 _Z16curve_lengths_cuPKfiiPf_param_2,
	.param .u64 .ptr .align 1 _Z16curve_lengths_cuPKfiiPf_param_3
)
{
	.reg .pred 	%p<18>;
	.reg .b32 	%r<44>;
	.reg .b32 	%f<50>;
	.reg .b64 	%rd<9>;
	// demoted variable
	.shared .align 4 .b8 _ZZ16curve_lengths_cuPKfiiPfE9warp_sums[64];
	// demoted variable
	.shared .align 4 .b8 _ZZ16curve_lengths_cuPKfiiPfE3raw[2048];
	ld.param.u64 	%rd3, [_Z16curve_lengths_cuPKfiiPf_param_0];
	ld.param.u32 	%r18, [_Z16curve_lengths_cuPKfiiPf_param_1];
	ld.param.u32 	%r19, [_Z16curve_lengths_cuPKfiiPf_param_2];
	ld.param.u64 	%rd4, [_Z16curve_lengths_cuPKfiiPf_param_3];
	mov.u32 	%r1, %tid.x;
	mov.u32 	%r41, %ctaid.x;
	setp.ge.s32 	%p1, %r41, %r18;
	@%p1 bra 	$L__BB0_16;
	and.b32  	%r3, %r1, 31;
	add.s32 	%r20, %r19, -1;
	mov.u32 	%r21, %ntid.x;
	add.s32 	%r4, %r21, -1;
	min.u32 	%r5, %r20, %r4;
	shl.b32 	%r22, %r1, 2;
	mov.u32 	%r23, _ZZ16curve_lengths_cuPKfiiPfE3raw;
	add.s32 	%r6, %r23, %r22;
	shr.u32 	%r24, %r1, 3;
	mov.u32 	%r25, _ZZ16curve_lengths_cuPKfiiPfE9warp_sums;
	add.s32 	%r7, %r25, %r24;
	add.s32 	%r8, %r25, %r22;
	mov.u32 	%r9, %nctaid.x;
	cvta.to.global.u64 	%rd1, %rd4;
	cvta.to.global.u64 	%rd2, %rd3;
	mov.f32 	%f49, 0f00000000;
$L__BB0_2:
	setp.eq.s32 	%p2, %r5, 0;
	@%p2 bra 	$L__BB0_13;
	mad.lo.s32 	%r11, %r41, %r19, %r1;
	mov.b32 	%r43, 0;
	mov.u32 	%r42, %r5;
$L__BB0_4:
	setp.gt.u32 	%p3, %r1, %r42;
	@%p3 bra 	$L__BB0_6;
	add.s32 	%r27, %r11, %r43;
	mul.wide.u32 	%rd5, %r27, 4;
	add.s64 	%rd6, %rd2, %rd5;
	ld.global.f32 	%f46, [%rd6];
	st.shared.f32 	[%r6], %f46;
$L__BB0_6:
	bar.sync 	0;
	setp.ge.u32 	%p4, %r1, %r42;
	mov.f32 	%f47, 0f00000000;
	@%p4 bra 	$L__BB0_8;
	ld.shared.f32 	%f16, [%r6+4];
	sub.f32 	%f17, %f16, %f46;
	fma.rn.f32 	%f18, %f17, %f17, 0f3F800000;
	sqrt.rn.f32 	%f47, %f18;
$L__BB0_8:
	setp.ne.s32 	%p5, %r3, 0;
	bar.sync 	0;
	mov.b32 	%r28, %f47;
	shfl.sync.down.b32	%r29|%p6, %r28, 16, 31, -1;
	mov.b32 	%f19, %r29;
	add.f32 	%f20, %f47, %f19;
	mov.b32 	%r30, %f20;
	shfl.sync.down.b32	%r31|%p7, %r30, 8, 31, -1;
	mov.b32 	%f21, %r31;
	add.f32 	%f22, %f20, %f21;
	mov.b32 	%r32, %f22;
	shfl.sync.down.b32	%r33|%p8, %r32, 4, 31, -1;
	mov.b32 	%f23, %r33;
	add.f32 	%f24, %f22, %f23;
	mov.b32 	%r34, %f24;
	shfl.sync.down.b32	%r35|%p9, %r34, 2, 31, -1;
	mov.b32 	%f25, %r35;
	add.f32 	%f26, %f24, %f25;
	mov.b32 	%r36, %f26;
	shfl.sync.down.b32	%r37|%p10, %r36, 1, 31, -1;
	mov.b32 	%f27, %r37;
	add.f32 	%f46, %f26, %f27;
	@%p5 bra 	$L__BB0_10;
	st.shared.f32 	[%r7], %f46;
$L__BB0_10:
	setp.gt.u32 	%p11, %r1, 7;
	setp.lt.u32 	%p12, %r1, 8;
	bar.sync 	0;
	mov.b32 	%r38, -1;
	vote.sync.ballot.b32 	%r14, %p12, %r38;
	@%p11 bra 	$L__BB0_12;
	ld.shared.f32 	%f28, [%r8+32];
	bar.warp.sync 	%r14;
	ld.shared.f32 	%f29, [%r8];
	add.f32 	%f30, %f28, %f29;
	st.shared.f32 	[%r8], %f30;
	bar.warp.sync 	%r14;
	ld.shared.f32 	%f31, [%r8+16];
	bar.warp.sync 	%r14;
	ld.shared.f32 	%f32, [%r8];
	add.f32 	%f33, %f31, %f32;
	st.shared.f32 	[%r8], %f33;
	bar.warp.sync 	%r14;
	ld.shared.f32 	%f34, [%r8+8];
	bar.warp.sync 	%r14;
	ld.shared.f32 	%f35, [%r8];
	add.f32 	%f36, %f34, %f35;
	st.shared.f32 	[%r8], %f36;
	bar.warp.sync 	%r14;
	ld.shared.f32 	%f37, [%r8+4];
	bar.warp.sync 	%r14;
	ld.shared.f32 	%f38, [%r8];
	add.f32 	%f39, %f37, %f38;
	st.shared.f32 	[%r8], %f39;
	bar.warp.sync 	%r14;
$L__BB0_12:
	setp.eq.s32 	%p14, %r1, 0;
	ld.shared.f32 	%f40, [_ZZ16curve_lengths_cuPKfiiPfE9warp_sums];
	add.f32 	%f41, %f49, %f40;
	selp.f32 	%f49, %f41, %f49, %p14;
	add.s32 	%r43, %r42, %r43;
	not.b32 	%r39, %r43;
	add.s32 	%r40, %r19, %r39;
	min.u32 	%r42, %r40, %r4;
	setp.ne.s32 	%p15, %r42, 0;
	@%p15 bra 	$L__BB0_4;
$L__BB0_13:
	setp.ne.s32 	%p16, %r1, 0;
	@%p16 bra 	$L__BB0_15;
	mul.wide.s32 	%rd7, %r41, 4;
	add.s64 	%rd8, %rd1, %rd7;
	st.global.f32 	[%rd8], %f49;
$L__BB0_15:
	add.s32 	%r41, %r41, %r9;
	setp.lt.s32 	%p17, %r41, %r18;
	@%p17 bra 	$L__BB0_2;
$L__BB0_16:
	ret;

}


// ===== COMPILED SASS (sm_100) =====

	.target	sm_100

	.elftype	@"ET_EXEC"


//--------------------- .note.nv.tkinfo           --------------------------
	.section	.note.nv.tkinfo,"",@"SHT_NOTE"
	.sectionflags	@"SHF_NOTE_NV_TKINFO"
	.tkinfo
        /*0018*/ 	.word	0x00000002
        /*0030*/ 	.string	""
        /*0030*/ 	.string	"ptxas"
        /*0030*/ 	.string	"Cuda compilation tools, release 13.0, V13.0.88"
        /*0030*/ 	.string	"Build cuda_13.0.r13.0/compiler.36424714_0"
        /*0030*/ 	.string	"-arch sm_100 -m 64 "



//--------------------- .note.nv.cuinfo           --------------------------
	.section	.note.nv.cuinfo,"",@"SHT_NOTE"
	.sectionflags	@"SHF_NOTE_NV_CUINFO"
        /*0018*/ 	.short	0x0002
        /*001a*/ 	.short	0x0064
        /*001c*/ 	.short	0x0082
	.zero		2


//--------------------- .nv.info                  --------------------------
	.section	.nv.info,"",@"SHT_CUDA_INFO"
	.align	4


	//----- nvinfo : EIATTR_REGCOUNT
	.align		4
        /*0000*/ 	.byte	0x04, 0x2f
        /*0002*/ 	.short	(.L_1 - .L_0)
	.align		4
.L_0:
        /*0004*/ 	.word	index@(_Z16curve_lengths_cuPKfiiPf)
        /*0008*/ 	.word	0x00000018


	//----- nvinfo : EIATTR_FRAME_SIZE
	.align		4
.L_1:
        /*000c*/ 	.byte	0x04, 0x11
        /*000e*/ 	.short	(.L_3 - .L_2)
	.align		4
.L_2:
        /*0010*/ 	.word	index@($__internal_0_$__cuda_sm20_sqrt_rn_f32_slowpath)
        /*0014*/ 	.word	0x00000000


	//----- nvinfo : EIATTR_FRAME_SIZE
	.align		4
.L_3:
        /*0018*/ 	.byte	0x04, 0x11
        /*001a*/ 	.short	(.L_5 - .L_4)
	.align		4
.L_4:
        /*001c*/ 	.word	index@(_Z16curve_lengths_cuPKfiiPf)
        /*0020*/ 	.word	0x00000000


	//----- nvinfo : EIATTR_MIN_STACK_SIZE
	.align		4
.L_5:
        /*0024*/ 	.byte	0x04, 0x12
        /*0026*/ 	.short	(.L_7 - .L_6)
	.align		4
.L_6:
        /*0028*/ 	.word	index@(_Z16curve_lengths_cuPKfiiPf)
        /*002c*/ 	.word	0x00000000
.L_7:


//--------------------- .nv.compat                --------------------------
	.section	.nv.compat,"",@"SHT_CUDA_COMPAT_INFO"
	.align	4
        /*0000*/ 	.byte	0x02, 0x09, 0x00, 0x00, 0x02, 0x02, 0x01, 0x00, 0x02, 0x05, 0x05, 0x00, 0x03, 0x07, 0x01, 0x01
        /*0010*/ 	.byte	0x02, 0x03, 0x00, 0x00, 0x02, 0x06, 0x01, 0x00, 0x04, 0x0b, 0x08, 0x00, 0x01, 0x00, 0x00, 0x00
        /*0020*/ 	.byte	0x00, 0x00, 0x00, 0x00


//--------------------- .nv.info._Z16curve_lengths_cuPKfiiPf --------------------------
	.section	.nv.info._Z16curve_lengths_cuPKfiiPf,"",@"SHT_CUDA_INFO"
	.sectionflags	@""
	.align	4


	//----- nvinfo : EIATTR_CUDA_API_VERSION
	.align		4
        /*0000*/ 	.byte	0x04, 0x37
        /*0002*/ 	.short	(.L_9 - .L_8)
.L_8:
        /*0004*/ 	.word	0x00000082


	//----- nvinfo : EIATTR_KPARAM_INFO
	.align		4
.L_9:
        /*0008*/ 	.byte	0x04, 0x17
        /*000a*/ 	.short	(.L_11 - .L_10)
.L_10:
        /*000c*/ 	.word	0x00000000
        /*0010*/ 	.short	0x0003
        /*0012*/ 	.short	0x0010
        /*0014*/ 	.byte	0x00, 0xf5, 0x21, 0x00


	//----- nvinfo : EIATTR_KPARAM_INFO
	.align		4
.L_11:
        /*0018*/ 	.byte	0x04, 0x17
        /*001a*/ 	.short	(.L_13 - .L_12)
.L_12:
        /*001c*/ 	.word	0x00000000
        /*0020*/ 	.short	0x0002
        /*0022*/ 	.short	0x000c
        /*0024*/ 	.byte	0x00, 0xf0, 0x11, 0x00


	//----- nvinfo : EIATTR_KPARAM_INFO
	.align		4
.L_13:
        /*0028*/ 	.byte	0x04, 0x17
        /*002a*/ 	.short	(.L_15 - .L_14)
.L_14:
        /*002c*/ 	.word	0x00000000
        /*0030*/ 	.short	0x0001
        /*0032*/ 	.short	0x0008
        /*0034*/ 	.byte	0x00, 0xf0, 0x11, 0x00


	//----- nvinfo : EIATTR_KPARAM_INFO
	.align		4
.L_15:
        /*0038*/ 	.byte	0x04, 0x17
        /*003a*/ 	.short	(.L_17 - .L_16)
.L_16:
        /*003c*/ 	.word	0x00000000
        /*0040*/ 	.short	0x0000
        /*0042*/ 	.short	0x0000
        /*0044*/ 	.byte	0x00, 0xf5, 0x21, 0x00


	//----- nvinfo : EIATTR_SPARSE_MMA_MASK
	.align		4
.L_17:
        /*0048*/ 	.byte	0x03, 0x50
        /*004a*/ 	.short	0x0000


	//----- nvinfo : EIATTR_MAXREG_COUNT
	.align		4
        /*004c*/ 	.byte	0x03, 0x1b
        /*004e*/ 	.short	0x00ff


	//----- nvinfo : EIATTR_NUM_BARRIERS
	.align		4
        /*0050*/ 	.byte	0x02, 0x4c
        /*0052*/ 	.byte	0x01
	.zero		1


	//----- nvinfo : EIATTR_MERCURY_ISA_VERSION
	.align		4
        /*0054*/ 	.byte	0x03, 0x5f
        /*0056*/ 	.short	0x0101


	//----- nvinfo : EIATTR_COOP_GROUP_MASK_REGIDS
	.align		4
        /*0058*/ 	.byte	0x04, 0x29
        /*005a*/ 	.short	(.L_19 - .L_18)


	//   ....[0]....
.L_18:
        /*005c*/ 	.word	0xffffffff


	//   ....[1]....
        /*0060*/ 	.word	0xffffffff


	//   ....[2]....
        /*0064*/ 	.word	0xffffffff


	//   ....[3]....
        /*0068*/ 	.word	0xffffffff


	//   ....[4]....
        /*006c*/ 	.word	0xffffffff


	//   ....[5]....
        /*0070*/ 	.word	0xffffffff


	//   ....[6]....
        /*0074*/ 	.word	0x05000010


	//   ....[7]....
        /*0078*/ 	.word	0x05000010


	//   ....[8]....
        /*007c*/ 	.word	0x05000011


	//   ....[9]....
        /*0080*/ 	.word	0x05000010


	//   ....[10]....
        /*0084*/ 	.word	0x05000012


	//   ....[11]....
        /*0088*/ 	.word	0x05000010


	//   ....[12]....
        /*008c*/ 	.word	0x05000012


	//   ....[13]....
        /*0090*/ 	.word	0x0500000f


	//   ....[14]....
        /*0094*/ 	.word	0x05000012


	//   ....[15]....
        /*0098*/ 	.word	0x05000012


	//   ....[16]....
        /*009c*/ 	.word	0x05000012


	//   ....[17]....
        /*00a0*/ 	.word	0x05000012


	//   ....[18]....
        /*00a4*/ 	.word	0x05000012


	//   ....[19]....
        /*00a8*/ 	.word	0x05000012


	//   ....[20]....
        /*00ac*/ 	.word	0x05000012


	//   ....[21]....
        /*00b0*/ 	.word	0x05000012


	//----- nvinfo : EIATTR_COOP_GROUP_INSTR_OFFSETS
	.align		4
.L_19:
        /*00b4*/ 	.byte	0x04, 0x28
        /*00b6*/ 	.short	(.L_21 - .L_20)


	//   ....[0]....
.L_20:
        /*00b8*/ 	.word	0x000003c0


	//   ....[1]....
        /*00bc*/ 	.word	0x00000420


	//   ....[2]....
        /*00c0*/ 	.word	0x00000440


	//   ....[3]....
        /*00c4*/ 	.word	0x00000460


	//   ....[4]....
        /*00c8*/ 	.word	0x00000480


	//   ....[5]....
        /*00cc*/ 	.word	0x000004d0


	//   ....[6]....
        /*00d0*/ 	.word	0x00000520


	//   ....[7]....
        /*00d4*/ 	.word	0x00000590


	//   ....[8]....
        /*00d8*/ 	.word	0x000005b0


	//   ....[9]....
        /*00dc*/ 	.word	0x00000600


	//   ....[10]....
        /*00e0*/ 	.word	0x00000620


	//   ....[11]....
        /*00e4*/ 	.word	0x00000670


	//   ....[12]....
        /*00e8*/ 	.word	0x00000690


	//   ....[13]....
        /*00ec*/ 	.word	0x000006f0


	//   ....[14]....
        /*00f0*/ 	.word	0x000008a0


	//   ....[15]....
        /*00f4*/ 	.word	0x00000920


	//   ....[16]....
        /*00f8*/ 	.word	0x00000980


	//   ....[17]....
        /*00fc*/ 	.word	0x00000a00


	//   ....[18]....
        /*0100*/ 	.word	0x00000a50


	//   ....[19]....
        /*0104*/ 	.word	0x00000ae0


	//   ....[20]....
        /*0108*/ 	.word	0x00000b30


	//   ....[21]....
        /*010c*/ 	.word	0x00000ba0


	//----- nvinfo : EIATTR_VRC_CTA_INIT_COUNT
	.align		4
.L_21:
        /*0110*/ 	.byte	0x02, 0x4a
	.zero		1
	.zero		1


	//----- nvinfo : EIATTR_EXIT_INSTR_OFFSETS
	.align		4
        /*0114*/ 	.byte	0x04, 0x1c
        /*0116*/ 	.short	(.L_23 - .L_22)


	//   ....[0]....
.L_22:
        /*0118*/ 	.word	0x00000040


	//   ....[1]....
        /*011c*/ 	.word	0x00000850


	//----- nvinfo : EIATTR_CRS_STACK_SIZE
	.align		4
.L_23:
        /*0120*/ 	.byte	0x04, 0x1e
        /*0122*/ 	.short	(.L_25 - .L_24)
.L_24:
        /*0124*/ 	.word	0x00000000


	//----- nvinfo : EIATTR_CBANK_PARAM_SIZE
	.align		4
.L_25:
        /*0128*/ 	.byte	0x03, 0x19
        /*012a*/ 	.short	0x0018


	//----- nvinfo : EIATTR_PARAM_CBANK
	.align		4
        /*012c*/ 	.byte	0x04, 0x0a
        /*012e*/ 	.short	(.L_27 - .L_26)
	.align		4
.L_26:
        /*0130*/ 	.word	index@(.nv.constant0._Z16curve_lengths_cuPKfiiPf)
        /*0134*/ 	.short	0x0380
        /*0136*/ 	.short	0x0018


	//----- nvinfo : EIATTR_SW_WAR
	.align		4
.L_27:
        /*0138*/ 	.byte	0x04, 0x36
        /*013a*/ 	.short	(.L_29 - .L_28)
.L_28:
        /*013c*/ 	.word	0x00000008
.L_29:


//--------------------- .nv.callgraph             --------------------------
	.section	.nv.callgraph,"",@"SHT_CUDA_CALLGRAPH"
	.align	4
	.sectionentsize	8
	.align		4
        /*0000*/ 	.word	0x00000000
	.align		4
        /*0004*/ 	.word	0xffffffff
	.align		4
        /*0008*/ 	.word	0x00000000
	.align		4
        /*000c*/ 	.word	0xfffffffe
	.align		4
        /*0010*/ 	.word	0x00000000
	.align		4
        /*0014*/ 	.word	0xfffffffd
	.align		4
        /*0018*/ 	.word	0x00000000
	.align		4
        /*001c*/ 	.word	0xfffffffc


//--------------------- .text._Z16curve_lengths_cuPKfiiPf --------------------------
	.section	.text._Z16curve_lengths_cuPKfiiPf,"ax",@progbits
	.align	128
        .global         _Z16curve_lengths_cuPKfiiPf
        .type           _Z16curve_lengths_cuPKfiiPf,@function
        .size           _Z16curve_lengths_cuPKfiiPf,(.L_x_24 - _Z16curve_lengths_cuPKfiiPf)
        .other          _Z16curve_lengths_cuPKfiiPf,@"STO_CUDA_ENTRY STV_DEFAULT"
_Z16curve_lengths_cuPKfiiPf:
.text._Z16curve_lengths_cuPKfiiPf:
[----:B------:R-:W-:Y:S08]  /*0000*/  LDC R1, c[0x0][0x37c] ;  /* 0x0000df00ff017b82 */ /* 0x000ff00000000800 */
[----:B------:R-:W0:Y:S08]  /*0010*/  S2UR UR7, SR_CTAID.X ;  /* 0x00000000000779c3 */ /* 0x000e300000002500 */
[----:B------:R-:W0:Y:S02]  /*0020*/  LDC R0, c[0x0][0x388] ;  /* 0x0000e200ff007b82 */ /* 0x000e240000000800 */
[----:B0-----:R-:W-:-:S13]  /*0030*/  ISETP.LE.AND P0, PT, R0, UR7, PT ;  /* 0x0000000700007c0c */ /* 0x001fda000bf03270 */
[----:B------:R-:W-:Y:S05]  /*0040*/  @P0 EXIT ;  /* 0x000000000000094d */ /* 0x000fea0003800000 */
[----:B------:R-:W0:Y:S01]  /*0050*/  S2R R10, SR_TID.X ;  /* 0x00000000000a7919 */ /* 0x000e220000002100 */
[----:B------:R-:W1:Y:S01]  /*0060*/  S2UR UR6, SR_CgaCtaId ;  /* 0x00000000000679c3 */ /* 0x000e620000008800 */
[----:B------:R-:W-:Y:S01]  /*0070*/  UMOV UR4, 0x400 ;  /* 0x0000040000047882 */ /* 0x000fe20000000000 */
[----:B------:R-:W-:Y:S01]  /*0080*/  HFMA2 R17, -RZ, RZ, 0, 0 ;  /* 0x00000000ff117431 */ /* 0x000fe200000001ff */
[----:B------:R-:W-:Y:S01]  /*0090*/  UIADD3 UR5, UPT, UPT, UR4, 0x40, URZ ;  /* 0x0000004004057890 */ /* 0x000fe2000fffe0ff */
[----:B------:R-:W-:Y:S01]  /*00a0*/  MOV R9, UR7 ;  /* 0x0000000700097c02 */ /* 0x000fe20008000f00 */
[----:B------:R-:W2:Y:S03]  /*00b0*/  LDCU.64 UR10, c[0x0][0x358] ;  /* 0x00006b00ff0a77ac */ /* 0x000ea60008000a00 */
[----:B------:R-:W3:Y:S01]  /*00c0*/  LDC R8, c[0x0][0x360] ;  /* 0x0000d800ff087b82 */ /* 0x000ee20000000800 */
[----:B------:R-:W4:Y:S01]  /*00d0*/  LDCU UR9, c[0x0][0x38c] ;  /* 0x00007180ff0977ac */ /* 0x000f220008000800 */
[----:B------:R-:W0:Y:S06]  /*00e0*/  LDCU UR8, c[0x0][0x370] ;  /* 0x00006e00ff0877ac */ /* 0x000e2c0008000800 */
[----:B------:R-:W5:Y:S01]  /*00f0*/  LDC R5, c[0x0][0x38c] ;  /* 0x0000e300ff057b82 */ /* 0x000f620000000800 */
[----:B-1----:R-:W-:-:S02]  /*0100*/  ULEA UR4, UR6, UR4, 0x18 ;  /* 0x0000000406047291 */ /* 0x002fc4000f8ec0ff */
[----:B------:R-:W-:-:S04]  /*0110*/  ULEA UR5, UR6, UR5, 0x18 ;  /* 0x0000000506057291 */ /* 0x000fc8000f8ec0ff */
[----:B0-----:R-:W-:Y:S01]  /*0120*/  LEA.HI R7, R10, UR4, RZ, 0x1d ;  /* 0x000000040a077c11 */ /* 0x001fe2000f8fe8ff */
[----:B---3--:R-:W-:Y:S01]  /*0130*/  VIADD R8, R8, 0xffffffff ;  /* 0xffffffff08087836 */ /* 0x008fe20000000000 */
[C---:B------:R-:W-:Y:S02]  /*0140*/  LEA R6, R10.reuse, UR4, 0x2 ;  /* 0x000000040a067c11 */ /* 0x040fe4000f8e10ff */
[----:B------:R-:W-:Y:S02]  /*0150*/  LEA R4, R10, UR5, 0x2 ;  /* 0x000000050a047c11 */ /* 0x000fe4000f8e10ff */
[----:B--2-45:R-:W-:-:S07]  /*0160*/  VIADDMNMX.U32 R5, R5, 0xffffffff, R8, PT ;  /* 0xffffffff05057846 */ /* 0x034fce0003800008 */
.L_x_11:
[----:B------:R-:W-:-:S13]  /*0170*/  ISETP.NE.AND P0, PT, R5, RZ, PT ;  /* 0x000000ff0500720c */ /* 0x000fda0003f05270 */
[----:B-1----:R-:W-:Y:S05]  /*0180*/  @!P0 BRA `(.L_x_0) ;  /* 0x0000000400908947 */ /* 0x002fea0003800000 */
[----:B------:R-:W0:Y:S01]  /*0190*/  LDC.64 R2, c[0x0][0x380] ;  /* 0x0000e000ff027b82 */ /* 0x000e220000000a00 */
[----:B------:R-:W1:Y:S01]  /*01a0*/  LDCU UR4, c[0x0][0x38c] ;  /* 0x00007180ff0477ac */ /* 0x000e620008000800 */
[----:B------:R-:W-:Y:S01]  /*01b0*/  IMAD.MOV.U32 R11, RZ, RZ, RZ ;  /* 0x000000ffff0b7224 */ /* 0x000fe200078e00ff */
[----:B------:R-:W-:Y:S01]  /*01c0*/  MOV R13, R5 ;  /* 0x00000005000d7202 */ /* 0x000fe20000000f00 */
[----:B-1----:R-:W-:-:S07]  /*01d0*/  IMAD R12, R9, UR4, R10 ;  /* 0x00000004090c7c24 */ /* 0x002fce000f8e020a */
.L_x_10:
[----:B------:R-:W-:-:S13]  /*01e0*/  ISETP.GT.U32.AND P0, PT, R10, R13, PT ;  /* 0x0000000d0a00720c */ /* 0x000fda0003f04070 */
[----:B-1----:R-:W-:Y:S05]  /*01f0*/  @P0 BRA `(.L_x_1) ;  /* 0x0000000000100947 */ /* 0x002fea0003800000 */
[----:B------:R-:W-:-:S04]  /*0200*/  IMAD.IADD R15, R12, 0x1, R11 ;  /* 0x000000010c0f7824 */ /* 0x000fc800078e020b */
[----:B0-----:R-:W-:-:S05]  /*0210*/  IMAD.WIDE.U32 R14, R15, 0x4, R2 ;  /* 0x000000040f0e7825 */ /* 0x001fca00078e0002 */
[----:B------:R-:W2:Y:S04]  /*0220*/  LDG.E R0, desc[UR10][R14.64] ;  /* 0x0000000a0e007981 */ /* 0x000ea8000c1e1900 */
[----:B--2---:R1:W-:Y:S02]  /*0230*/  STS [R4], R0 ;  /* 0x0000000004007388 */ /* 0x0043e40000000800 */
.L_x_1:
[----:B------:R-:W-:Y:S01]  /*0240*/  ISETP.GE.U32.AND P0, PT, R10, R13, PT ;  /* 0x0000000d0a00720c */ /* 0x000fe20003f06070 */
[----:B------:R-:W-:Y:S05]  /*0250*/  WARPSYNC.ALL ;  /* 0x0000000000007948 */ /* 0x000fea0003800000 */
[----:B------:R-:W-:Y:S01]  /*0260*/  BAR.SYNC.DEFER_BLOCKING 0x0 ;  /* 0x0000000000007b1d */ /* 0x000fe20000010000 */
[----:B------:R-:W-:Y:S01]  /*0270*/  MOV R14, R17 ;  /* 0x00000011000e7202 */ /* 0x000fe20000000f00 */
[----:B------:R-:W-:-:S04]  /*0280*/  IMAD.MOV.U32 R15, RZ, RZ, RZ ;  /* 0x000000ffff0f7224 */ /* 0x000fc800078e00ff */
[----:B------:R-:W-:Y:S04]  /*0290*/  BSSY.RECONVERGENT B0, `(.L_x_2) ;  /* 0x0000012000007945 */ /* 0x000fe80003800200 */
[----:B------:R-:W-:Y:S05]  /*02a0*/  @P0 BRA `(.L_x_3) ;  /* 0x0000000000400947 */ /* 0x000fea0003800000 */
[----:B------:R-:W2:Y:S01]  /*02b0*/  LDS R15, [R4+0x4] ;  /* 0x00000400040f7984 */ /* 0x000ea20000000800 */
[----:B------:R-:W-:Y:S01]  /*02c0*/  BSSY.RECONVERGENT B1, `(.L_x_3) ;  /* 0x000000e000017945 */ /* 0x000fe20003800200 */
[----:B--2---:R-:W-:-:S04]  /*02d0*/  FADD R15, R15, -R0 ;  /* 0x800000000f0f7221 */ /* 0x004fc80000000000 */
[----:B------:R-:W-:-:S04]  /*02e0*/  FFMA R18, R15, R15, 1 ;  /* 0x3f8000000f127423 */ /* 0x000fc8000000000f */
[----:B------:R2:W3:Y:S01]  /*02f0*/  MUFU.RSQ R17, R18 ;  /* 0x0000001200117308 */ /* 0x0004e20000001400 */
[----:B-1----:R-:W-:-:S04]  /*0300*/  IADD3 R0, PT, PT, R18, -0xd000000, RZ ;  /* 0xf300000012007810 */ /* 0x002fc80007ffe0ff */
[----:B------:R-:W-:-:S13]  /*0310*/  ISETP.GT.U32.AND P0, PT, R0, 0x727fffff, PT ;  /* 0x727fffff0000780c */ /* 0x000fda0003f04070 */
[----:B--23--:R-:W-:Y:S05]  /*0320*/  @!P0 BRA `(.L_x_4) ;  /* 0x00000000000c8947 */ /* 0x00cfea0003800000 */
[----:B------:R-:W-:-:S07]  /*0330*/  MOV R20, 0x350 ;  /* 0x0000035000147802 */ /* 0x000fce0000000f00 */
[----:B0-----:R-:W-:Y:S05]  /*0340*/  CALL.REL.NOINC `($__internal_0_$__cuda_sm20_sqrt_rn_f32_slowpath) ;  /* 0x0000000800247944 */ /* 0x001fea0003c00000 */
[----:B------:R-:W-:Y:S05]  /*0350*/  BRA `(.L_x_5) ;  /* 0x0000000000107947 */ /* 0x000fea0003800000 */
.L_x_4:
[----:B------:R-:W-:Y:S01]  /*0360*/  FMUL.FTZ R15, R18, R17 ;  /* 0x00000011120f7220 */ /* 0x000fe20000410000 */
[----:B------:R-:W-:-:S03]  /*0370*/  FMUL.FTZ R16, R17, 0.5 ;  /* 0x3f00000011107820 */ /* 0x000fc60000410000 */
[----:B------:R-:W-:-:S04]  /*0380*/  FFMA R0, -R15, R15, R18 ;  /* 0x0000000f0f007223 */ /* 0x000fc80000000112 */
[----:B------:R-:W-:-:S07]  /*0390*/  FFMA R15, R0, R16, R15 ;  /* 0x00000010000f7223 */ /* 0x000fce000000000f */
.L_x_5:
[----:B------:R-:W-:Y:S05]  /*03a0*/  BSYNC.RECONVERGENT B1 ;  /* 0x0000000000017941 */ /* 0x000fea0003800200 */
.L_x_3:
[----:B------:R-:W-:Y:S05]  /*03b0*/  BSYNC.RECONVERGENT B0 ;  /* 0x0000000000007941 */ /* 0x000fea0003800200 */
.L_x_2:
[----:B-1----:R-:W1:Y:S01]  /*03c0*/  SHFL.DOWN PT, R0, R15, 0x10, 0x1f ;  /* 0x0a001f000f007f89 */ /* 0x002e6200000e0000 */
[----:B------:R-:W-:Y:S01]  /*03d0*/  BAR.SYNC.DEFER_BLOCKING 0x0 ;  /* 0x0000000000007b1d */ /* 0x000fe20000010000 */
[C---:B------:R-:W-:Y:S02]  /*03e0*/  LOP3.LUT P0, RZ, R10.reuse, 0x1f, RZ, 0xc0, !PT ;  /* 0x0000001f0aff7812 */ /* 0x040fe4000780c0ff */
[----:B------:R-:W-:-:S03]  /*03f0*/  ISETP.GT.U32.AND P1, PT, R10, 0x7, PT ;  /* 0x000000070a00780c */ /* 0x000fc60003f24070 */
[----:B------:R-:W-:Y:S01]  /*0400*/  BSSY B0, `(.L_x_6) ;  /* 0x0000030000007945 */ /* 0x000fe20003800000 */
[----:B-1----:R-:W-:-:S05]  /*0410*/  FADD R16, R0, R15 ;  /* 0x0000000f00107221 */ /* 0x002fca0000000000 */
[----:B------:R-:W1:Y:S02]  /*0420*/  SHFL.DOWN PT, R17, R16, 0x8, 0x1f ;  /* 0x09001f0010117f89 */ /* 0x000e6400000e0000 */
[----:B-1----:R-:W-:-:S05]  /*0430*/  FADD R17, R16, R17 ;  /* 0x0000001110117221 */ /* 0x002fca0000000000 */
[----:B------:R-:W1:Y:S02]  /*0440*/  SHFL.DOWN PT, R0, R17, 0x4, 0x1f ;  /* 0x08801f0011007f89 */ /* 0x000e6400000e0000 */
[----:B-1----:R-:W-:-:S05]  /*0450*/  FADD R18, R17, R0 ;  /* 0x0000000011127221 */ /* 0x002fca0000000000 */
[----:B------:R-:W1:Y:S02]  /*0460*/  SHFL.DOWN PT, R19, R18, 0x2, 0x1f ;  /* 0x08401f0012137f89 */ /* 0x000e6400000e0000 */
[----:B-1----:R-:W-:-:S05]  /*0470*/  FADD R19, R18, R19 ;  /* 0x0000001312137221 */ /* 0x002fca0000000000 */
[----:B------:R-:W1:Y:S02]  /*0480*/  SHFL.DOWN PT, R0, R19, 0x1, 0x1f ;  /* 0x08201f0013007f89 */ /* 0x000e6400000e0000 */
[----:B-1----:R-:W-:-:S05]  /*0490*/  FADD R0, R19, R0 ;  /* 0x0000000013007221 */ /* 0x002fca0000000000 */
[----:B------:R1:W-:Y:S01]  /*04a0*/  @!P0 STS [R7], R0 ;  /* 0x0000000007008388 */ /* 0x0003e20000000800 */
[----:B------:R-:W-:Y:S01]  /*04b0*/  BAR.SYNC.DEFER_BLOCKING 0x0 ;  /* 0x0000000000007b1d */ /* 0x000fe20000010000 */
[----:B------:R-:W-:-:S13]  /*04c0*/  ISETP.GE.U32.AND P0, PT, R10, 0x8, PT ;  /* 0x000000080a00780c */ /* 0x000fda0003f06070 */
[----:B------:R-:W-:Y:S01]  /*04d0*/  VOTEU.ANY UR6, UPT, !P0 ;  /* 0x0000000000067886 */ /* 0x000fe200040e0100 */
[----:B-1----:R-:W-:Y:S05]  /*04e0*/  @P1 BRA `(.L_x_7) ;  /* 0x0000000000841947 */ /* 0x002fea0003800000 */
[----:B------:R1:W2:Y:S01]  /*04f0*/  LDS R15, [R6+0x20] ;  /* 0x00002000060f7984 */ /* 0x0002a20000000800 */
[----:B------:R-:W-:Y:S05]  /*0500*/  BRA.DIV UR6, `(.L_x_8) ;  /* 0x0000000206d47947 */ /* 0x000fea000b800000 */
[----:B------:R-:W-:Y:S01]  /*0510*/  IMAD.U32 R16, RZ, RZ, UR6 ;  /* 0x00000006ff107e24 */ /* 0x000fe2000f8e00ff */
[----:B------:R-:W-:-:S05]  /*0520*/  NOP ;  /* 0x0000000000007918 */ /* 0x000fca0000000000 */
[----:B------:R-:W2:Y:S01]  /*0530*/  LDS R16, [R6] ;  /* 0x0000000006107984 */ /* 0x000ea20000000800 */
[----:B------:R-:W-:Y:S02]  /*0540*/  IMAD.U32 R17, RZ, RZ, UR6 ;  /* 0x00000006ff117e24 */ /* 0x000fe4000f8e00ff */
[----:B------:R-:W-:Y:S02]  /*0550*/  IMAD.U32 R18, RZ, RZ, UR6 ;  /* 0x00000006ff127e24 */ /* 0x000fe4000f8e00ff */
[----:B--2---:R-:W-:Y:S01]  /*0560*/  FADD R15, R15, R16 ;  /* 0x000000100f0f7221 */ /* 0x004fe20000000000 */
[----:B------:R-:W-:-:S04]  /*0570*/  MOV R16, UR6 ;  /* 0x0000000600107c02 */ /* 0x000fc80008000f00 */
[----:B------:R-:W-:Y:S01]  /*0580*/  STS [R6], R15 ;  /* 0x0000000f06007388 */ /* 0x000fe20000000800 */
[----:B------:R-:W-:-:S03]  /*0590*/  NOP ;  /* 0x0000000000007918 */ /* 0x000fc60000000000 */
[----:B------:R-:W-:Y:S01]  /*05a0*/  LDS R16, [R6+0x10] ;  /* 0x0000100006107984 */ /* 0x000fe20000000800 */
[----:B------:R-:W-:-:S03]  /*05b0*/  NOP ;  /* 0x0000000000007918 */ /* 0x000fc60000000000 */
[----:B------:R-:W2:Y:S02]  /*05c0*/  LDS R17, [R6] ;  /* 0x0000000006117984 */ /* 0x000ea40000000800 */
        /* <DEDUP_REMOVED lines=9> */
[----:B------:R2:W-:Y:S01]  /*0660*/  STS [R6], R15 ;  /* 0x0000000f06007388 */ /* 0x0005e20000000800 */
[----:B------:R-:W-:-:S03]  /*0670*/  NOP ;  /* 0x0000000000007918 */ /* 0x000fc60000000000 */
[----:B------:R2:W3:Y:S01]  /*0680*/  LDS R16, [R6+0x4] ;  /* 0x0000040006107984 */ /* 0x0004e20000000800 */
[----:B------:R-:W-:Y:S01]  /*0690*/  NOP ;  /* 0x0000000000007918 */ /* 0x000fe20000000000 */
.L_x_19:
[----:B--2---:R-:W3:Y:S02]  /*06a0*/  LDS R15, [R6] ;  /* 0x00000000060f7984 */ /* 0x004ee40000000800 */
[----:B---3--:R-:W-:-:S05]  /*06b0*/  FADD R15, R16, R15 ;  /* 0x0000000f100f7221 */ /* 0x008fca0000000000 */
[----:B------:R2:W-:Y:S01]  /*06c0*/  STS [R6], R15 ;  /* 0x0000000f06007388 */ /* 0x0005e20000000800 */
[----:B------:R-:W-:Y:S05]  /*06d0*/  BRA.DIV UR6, `(.L_x_9) ;  /* 0x0000000606207947 */ /* 0x000fea000b800000 */
[----:B--2---:R-:W-:Y:S01]  /*06e0*/  IMAD.U32 R15, RZ, RZ, UR6 ;  /* 0x00000006ff0f7e24 */ /* 0x004fe2000f8e00ff */
[----:B------:R-:W-:-:S06]  /*06f0*/  NOP ;  /* 0x0000000000007918 */ /* 0x000fcc0000000000 */
.L_x_7:
[----:B------:R-:W-:Y:S05]  /*0700*/  BSYNC B0 ;  /* 0x0000000000007941 */ /* 0x000fea0003800000 */
.L_x_6:
[----:B------:R-:W2:Y:S01]  /*0710*/  S2UR UR5, SR_CgaCtaId ;  /* 0x00000000000579c3 */ /* 0x000ea20000008800 */
[----:B------:R-:W-:Y:S01]  /*0720*/  UMOV UR4, 0x400 ;  /* 0x0000040000047882 */ /* 0x000fe20000000000 */
[----:B------:R-:W-:Y:S02]  /*0730*/  IADD3 R11, PT, PT, R13, R11, RZ ;  /* 0x0000000b0d0b7210 */ /* 0x000fe40007ffe0ff */
[----:B------:R-:W-:Y:S02]  /*0740*/  ISETP.NE.AND P0, PT, R10, RZ, PT ;  /* 0x000000ff0a00720c */ /* 0x000fe40003f05270 */
[----:B------:R-:W-:-:S04]  /*0750*/  LOP3.LUT R13, RZ, R11, RZ, 0x33, !PT ;  /* 0x0000000bff0d7212 */ /* 0x000fc800078e33ff */
[----:B------:R-:W-:-:S04]  /*0760*/  VIADDMNMX.U32 R13, R13, UR9, R8, PT ;  /* 0x000000090d0d7c46 */ /* 0x000fc8000b800008 */
[----:B------:R-:W-:Y:S01]  /*0770*/  ISETP.NE.AND P1, PT, R13, RZ, PT ;  /* 0x000000ff0d00720c */ /* 0x000fe20003f25270 */
[----:B--2---:R-:W-:-:S09]  /*0780*/  ULEA UR4, UR5, UR4, 0x18 ;  /* 0x0000000405047291 */ /* 0x004fd2000f8ec0ff */
[----:B------:R-:W2:Y:S02]  /*0790*/  LDS R15, [UR4] ;  /* 0x00000004ff0f7984 */ /* 0x000ea40008000800 */
[----:B--2---:R-:W-:-:S04]  /*07a0*/  @!P0 FADD R14, R15, R14 ;  /* 0x0000000e0f0e8221 */ /* 0x004fc80000000000 */
[----:B------:R-:W-:Y:S01]  /*07b0*/  IMAD.MOV.U32 R17, RZ, RZ, R14 ;  /* 0x000000ffff117224 */ /* 0x000fe200078e000e */
[----:B------:R-:W-:Y:S06]  /*07c0*/  @P1 BRA `(.L_x_10) ;  /* 0xfffffff800841947 */ /* 0x000fec000383ffff */
.L_x_0:
[----:B------:R-:W-:Y:S01]  /*07d0*/  ISETP.NE.AND P0, PT, R10, RZ, PT ;  /* 0x000000ff0a00720c */ /* 0x000fe20003f05270 */
[----:B------:R-:W2:-:S12]  /*07e0*/  LDCU UR4, c[0x0][0x388] ;  /* 0x00007100ff0477ac */ /* 0x000e980008000800 */
[----:B0-----:R-:W0:Y:S02]  /*07f0*/  @!P0 LDC.64 R2, c[0x0][0x390] ;  /* 0x0000e400ff028b82 */ /* 0x001e240000000a00 */
[C---:B0-----:R-:W-:Y:S01]  /*0800*/  @!P0 IMAD.WIDE R2, R9.reuse, 0x4, R2 ;  /* 0x0000000409028825 */ /* 0x041fe200078e0202 */
[----:B------:R-:W-:-:S04]  /*0810*/  IADD3 R9, PT, PT, R9, UR8, RZ ;  /* 0x0000000809097c10 */ /* 0x000fc8000fffe0ff */
[----:B------:R0:W-:Y:S01]  /*0820*/  @!P0 STG.E desc[UR10][R2.64], R17 ;  /* 0x0000001102008986 */ /* 0x0001e2000c10190a */
[----:B--2---:R-:W-:-:S13]  /*0830*/  ISETP.GE.AND P0, PT, R9, UR4, PT ;  /* 0x0000000409007c0c */ /* 0x004fda000bf06270 */
[----:B0-----:R-:W-:Y:S05]  /*0840*/  @!P0 BRA `(.L_x_11) ;  /* 0xfffffff800488947 */ /* 0x001fea000383ffff */
[----:B------:R-:W-:Y:S05]  /*0850*/  EXIT ;  /* 0x000000000000794d */ /* 0x000fea0003800000 */
.L_x_8:
[----:B------:R-:W-:Y:S01]  /*0860*/  IMAD.U32 R16, RZ, RZ, UR6 ;  /* 0x00000006ff107e24 */ /* 0x000fe2000f8e00ff */
[----:B------:R-:W-:-:S04]  /*0870*/  MOV R17, UR6 ;  /* 0x0000000600117c02 */ /* 0x000fc80008000f00 */
[----:B------:R-:W-:-:S07]  /*0880*/  MOV R18, R16 ;  /* 0x0000001000127202 */ /* 0x000fce0000000f00 */
[----:B012---:R-:W-:Y:S05]  /*0890*/  WARPSYNC.COLLECTIVE R18, `(.L_x_12) ;  /* 0x0000000012087348 */ /* 0x007fea0003c00000 */
[----:B------:R-:W-:Y:S01]  /*08a0*/  NOP ;  /* 0x0000000000007918 */ /* 0x000fe20000000000 */
[----:B012---:R-:W-:Y:S05]  /*08b0*/  ENDCOLLECTIVE ;  /* 0x000000000000791b */ /* 0x007fea0003800000 */
.L_x_12:
[----:B------:R-:W0:Y:S02]  /*08c0*/  LDS R16, [R6] ;  /* 0x0000000006107984 */ /* 0x000e240000000800 */
[----:B0-----:R-:W-:Y:S01]  /*08d0*/  FADD R19, R15, R16 ;  /* 0x000000100f137221 */ /* 0x001fe20000000000 */
[----:B------:R-:W-:-:S04]  /*08e0*/  IMAD.U32 R15, RZ, RZ, UR6 ;  /* 0x00000006ff0f7e24 */ /* 0x000fc8000f8e00ff */
[----:B------:R-:W-:Y:S01]  /*08f0*/  IMAD.MOV.U32 R18, RZ, RZ, R15 ;  /* 0x000000ffff127224 */ /* 0x000fe200078e000f */
[----:B------:R0:W-:Y:S06]  /*0900*/  STS [R6], R19 ;  /* 0x0000001306007388 */ /* 0x0001ec0000000800 */
[----:B0-----:R-:W-:Y:S05]  /*0910*/  WARPSYNC.COLLECTIVE R18, `(.L_x_13) ;  /* 0x0000000012087348 */ /* 0x001fea0003c00000 */
[----:B------:R-:W-:Y:S01]  /*0920*/  NOP ;  /* 0x0000000000007918 */ /* 0x000fe20000000000 */
[----:B0-----:R-:W-:Y:S05]  /*0930*/  ENDCOLLECTIVE ;  /* 0x000000000000791b */ /* 0x001fea0003800000 */
.L_x_13:
[----:B------:R0:W1:Y:S01]  /*0940*/  LDS R16, [R6+0x10] ;  /* 0x0000100006107984 */ /* 0x0000620000000800 */
[----:B------:R-:W-:Y:S01]  /*0950*/  MOV R18, R17 ;  /* 0x0000001100127202 */ /* 0x000fe20000000f00 */
[----:B------:R-:W-:-:S07]  /*0960*/  IMAD.U32 R17, RZ, RZ, UR6 ;  /* 0x00000006ff117e24 */ /* 0x000fce000f8e00ff */
[----:B01----:R-:W-:Y:S05]  /*0970*/  WARPSYNC.COLLECTIVE R18, `(.L_x_14) ;  /* 0x0000000012087348 */ /* 0x003fea0003c00000 */
[----:B------:R-:W-:Y:S01]  /*0980*/  NOP ;  /* 0x0000000000007918 */ /* 0x000fe20000000000 */
[----:B01----:R-:W-:Y:S05]  /*0990*/  ENDCOLLECTIVE ;  /* 0x000000000000791b */ /* 0x003fea0003800000 */
.L_x_14:
[----:B------:R-:W0:Y:S02]  /*09a0*/  LDS R15, [R6] ;  /* 0x00000000060f7984 */ /* 0x000e240000000800 */
[----:B0-----:R-:W-:Y:S01]  /*09b0*/  FADD R21, R16, R15 ;  /* 0x0000000f10157221 */ /* 0x001fe20000000000 */
[----:B------:R-:W-:-:S04]  /*09c0*/  MOV R15, UR6 ;  /* 0x00000006000f7c02 */ /* 0x000fc80008000f00 */
[----:B------:R-:W-:Y:S01]  /*09d0*/  MOV R18, R15 ;  /* 0x0000000f00127202 */ /* 0x000fe20000000f00 */
[----:B------:R0:W-:Y:S06]  /*09e0*/  STS [R6], R21 ;  /* 0x0000001506007388 */ /* 0x0001ec0000000800 */
[----:B0-----:R-:W-:Y:S05]  /*09f0*/  WARPSYNC.COLLECTIVE R18, `(.L_x_15) ;  /* 0x0000000012087348 */ /* 0x001fea0003c00000 */
[----:B------:R-:W-:Y:S01]  /*0a00*/  NOP ;  /* 0x0000000000007918 */ /* 0x000fe20000000000 */
[----:B0-----:R-:W-:Y:S05]  /*0a10*/  ENDCOLLECTIVE ;  /* 0x000000000000791b */ /* 0x001fea0003800000 */
.L_x_15:
[----:B------:R0:W1:Y:S01]  /*0a20*/  LDS R16, [R6+0x8] ;  /* 0x0000080006107984 */ /* 0x0000620000000800 */
[----:B------:R-:W-:-:S07]  /*0a30*/  MOV R18, R17 ;  /* 0x0000001100127202 */ /* 0x000fce0000000f00 */
[----:B01----:R-:W-:Y:S05]  /*0a40*/  WARPSYNC.COLLECTIVE R18, `(.L_x_16) ;  /* 0x0000000012087348 */ /* 0x003fea0003c00000 */
[----:B------:R-:W-:Y:S01]  /*0a50*/  NOP ;  /* 0x0000000000007918 */ /* 0x000fe20000000000 */
[----:B01----:R-:W-:Y:S05]  /*0a60*/  ENDCOLLECTIVE ;  /* 0x000000000000791b */ /* 0x003fea0003800000 */
.L_x_16:
[----:B------:R-:W0:Y:S02]  /*0a70*/  LDS R15, [R6] ;  /* 0x00000000060f7984 */ /* 0x000e240000000800 */
[----:B0-----:R-:W-:Y:S01]  /*0a80*/  FADD R17, R16, R15 ;  /* 0x0000000f10117221 */ /* 0x001fe20000000000 */
[----:B------:R-:W-:-:S04]  /*0a90*/  IMAD.U32 R15, RZ, RZ, UR6 ;  /* 0x00000006ff0f7e24 */ /* 0x000fc8000f8e00ff */
[----:B------:R0:W-:Y:S01]  /*0aa0*/  STS [R6], R17 ;  /* 0x0000001106007388 */ /* 0x0001e20000000800 */
[----:B------:R-:W-:Y:S02]  /*0ab0*/  MOV R18, R15 ;  /* 0x0000000f00127202 */ /* 0x000fe40000000f00 */
[----:B------:R-:W-:-:S07]  /*0ac0*/  MOV R15, UR6 ;  /* 0x00000006000f7c02 */ /* 0x000fce0008000f00 */
[----:B0-----:R-:W-:Y:S05]  /*0ad0*/  WARPSYNC.COLLECTIVE R18, `(.L_x_17) ;  /* 0x0000000012087348 */ /* 0x001fea0003c00000 */
[----:B------:R-:W-:Y:S01]  /*0ae0*/  NOP ;  /* 0x0000000000007918 */ /* 0x000fe20000000000 */
[----:B0-----:R-:W-:Y:S05]  /*0af0*/  ENDCOLLECTIVE ;  /* 0x000000000000791b */ /* 0x001fea0003800000 */
.L_x_17:
[----:B------:R0:W1:Y:S01]  /*0b00*/  LDS R16, [R6+0x4] ;  /* 0x0000040006107984 */ /* 0x0000620000000800 */
[----:B------:R-:W-:-:S07]  /*0b10*/  IMAD.MOV.U32 R18, RZ, RZ, R15 ;  /* 0x000000ffff127224 */ /* 0x000fce00078e000f */
[----:B01----:R-:W-:Y:S05]  /*0b20*/  WARPSYNC.COLLECTIVE R18, `(.L_x_18) ;  /* 0x0000000012087348 */ /* 0x003fea0003c00000 */
[----:B------:R-:W-:Y:S01]  /*0b30*/  NOP ;  /* 0x0000000000007918 */ /* 0x000fe20000000000 */
[----:B01----:R-:W-:Y:S05]  /*0b40*/  ENDCOLLECTIVE ;  /* 0x000000000000791b */ /* 0x003fea0003800000 */
.L_x_18:
[----:B------:R-:W-:Y:S05]  /*0b50*/  BRA `(.L_x_19) ;  /* 0xfffffff800d07947 */ /* 0x000fea000383ffff */
.L_x_9:
[----:B--2---:R-:W-:Y:S01]  /*0b60*/  MOV R15, UR6 ;  /* 0x00000006000f7c02 */ /* 0x004fe20008000f00 */
[----:B------:R-:W-:Y:S03]  /*0b70*/  BSSY B1, `(.L_x_20) ;  /* 0x0000005000017945 */ /* 0x000fe60003800000 */
[----:B------:R-:W-:-:S07]  /*0b80*/  MOV R18, R15 ;  /* 0x0000000f00127202 */ /* 0x000fce0000000f00 */
[----:B01----:R-:W-:Y:S05]  /*0b90*/  WARPSYNC.COLLECTIVE R18, `(.L_x_21) ;  /* 0x0000000012087348 */ /* 0x003fea0003c00000 */
[----:B------:R-:W-:Y:S01]  /*0ba0*/  NOP ;  /* 0x0000000000007918 */ /* 0x000fe20000000000 */
[----:B01----:R-:W-:Y:S05]  /*0bb0*/  ENDCOLLECTIVE ;  /* 0x000000000000791b */ /* 0x003fea0003800000 */
.L_x_21:
[----:B------:R-:W-:Y:S05]  /*0bc0*/  BSYNC B1 ;  /* 0x0000000000017941 */ /* 0x000fea0003800000 */
.L_x_20:
[----:B------:R-:W-:Y:S05]  /*0bd0*/  BRA `(.L_x_7) ;  /* 0xfffffff800c87947 */ /* 0x000fea000383ffff */
        .weak           $__internal_0_$__cuda_sm20_sqrt_rn_f32_slowpath
        .type           $__internal_0_$__cuda_sm20_sqrt_rn_f32_slowpath,@function
        .size           $__internal_0_$__cuda_sm20_sqrt_rn_f32_slowpath,(.L_x_24 - $__internal_0_$__cuda_sm20_sqrt_rn_f32_slowpath)
$__internal_0_$__cuda_sm20_sqrt_rn_f32_slowpath:
[----:B------:R-:W-:-:S13]  /*0be0*/  LOP3.LUT P0, RZ, R18, 0x7fffffff, RZ, 0xc0, !PT ;  /* 0x7fffffff12ff7812 */ /* 0x000fda000780c0ff */
[----:B------:R-:W-:Y:S01]  /*0bf0*/  @!P0 IMAD.MOV.U32 R15, RZ, RZ, R18 ;  /* 0x000000ffff0f8224 */ /* 0x000fe200078e0012 */
[----:B------:R-:W-:Y:S06]  /*0c00*/  @!P0 BRA `(.L_x_22) ;  /* 0x0000000000448947 */ /* 0x000fec0003800000 */
[----:B------:R-:W-:Y:S02]  /*0c10*/  FSETP.GEU.FTZ.AND P0, PT, R18, RZ, PT ;  /* 0x000000ff1200720b */ /* 0x000fe40003f1e000 */
[----:B------:R-:W-:-:S11]  /*0c20*/  MOV R0, R18 ;  /* 0x0000001200007202 */ /* 0x000fd60000000f00 */
[----:B------:R-:W-:Y:S01]  /*0c30*/  @!P0 MOV R15, 0x7fffffff ;  /* 0x7fffffff000f8802 */ /* 0x000fe20000000f00 */
[----:B------:R-:W-:Y:S06]  /*0c40*/  @!P0 BRA `(.L_x_22) ;  /* 0x0000000000348947 */ /* 0x000fec0003800000 */
[----:B------:R-:W-:-:S13]  /*0c50*/  FSETP.GTU.FTZ.AND P0, PT, |R0|, +INF , PT ;  /* 0x7f8000000000780b */ /* 0x000fda0003f1c200 */
[----:B------:R-:W-:Y:S01]  /*0c60*/  @P0 FADD.FTZ R15, R0, 1 ;  /* 0x3f800000000f0421 */ /* 0x000fe20000010000 */
[----:B------:R-:W-:Y:S06]  /*0c70*/  @P0 BRA `(.L_x_22) ;  /* 0x0000000000280947 */ /* 0x000fec0003800000 */
[----:B------:R-:W-:-:S13]  /*0c80*/  FSETP.NEU.FTZ.AND P0, PT, |R0|, +INF , PT ;  /* 0x7f8000000000780b */ /* 0x000fda0003f1d200 */
[----:B------:R-:W-:-:S04]  /*0c90*/  @P0 FFMA R16, R0, 1.84467440737095516160e+19, RZ ;  /* 0x5f80000000100823 */ /* 0x000fc800000000ff */
[----:B------:R-:W0:Y:S02]  /*0ca0*/  @P0 MUFU.RSQ R15, R16 ;  /* 0x00000010000f0308 */ /* 0x000e240000001400 */
[----:B0-----:R-:W-:Y:S01]  /*0cb0*/  @P0 FMUL.FTZ R17, R16, R15 ;  /* 0x0000000f10110220 */ /* 0x001fe20000410000 */
[----:B------:R-:W-:Y:S01]  /*0cc0*/  @P0 FMUL.FTZ R19, R15, 0.5 ;  /* 0x3f0000000f130820 */ /* 0x000fe20000410000 */
[----:B------:R-:W-:Y:S02]  /*0cd0*/  @!P0 IMAD.MOV.U32 R15, RZ, RZ, R0 ;  /* 0x000000ffff0f8224 */ /* 0x000fe400078e0000 */
[----:B------:R-:W-:-:S04]  /*0ce0*/  @P0 FADD.FTZ R18, -R17, -RZ ;  /* 0x800000ff11120221 */ /* 0x000fc80000010100 */
[----:B------:R-:W-:-:S04]  /*0cf0*/  @P0 FFMA R18, R17, R18, R16 ;  /* 0x0000001211120223 */ /* 0x000fc80000000010 */
[----:B------:R-:W-:-:S04]  /*0d00*/  @P0 FFMA R18, R18, R19, R17 ;  /* 0x0000001312120223 */ /* 0x000fc80000000011 */
[----:B------:R-:W-:-:S07]  /*0d10*/  @P0 FMUL.FTZ R15, R18, 2.3283064365386962891e-10 ;  /* 0x2f800000120f0820 */ /* 0x000fce0000410000 */
.L_x_22:
[----:B------:R-:W-:Y:S01]  /*0d20*/  HFMA2 R17, -RZ, RZ, 0, 0 ;  /* 0x00000000ff117431 */ /* 0x000fe200000001ff */
[----:B------:R-:W-:-:S04]  /*0d30*/  MOV R16, R20 ;  /* 0x0000001400107202 */ /* 0x000fc80000000f00 */
[----:B------:R-:W-:Y:S05]  /*0d40*/  RET.REL.NODEC R16 `(_Z16curve_lengths_cuPKfiiPf) ;  /* 0xfffffff010ac7950 */ /* 0x000fea0003c3ffff */
.L_x_23:
[----:B------:R-:W-:-:S00]  /*0d50*/  BRA `(.L_x_23) ;  /* 0xfffffffc00fc7947 */ /* 0x000fc0000383ffff */
[----:B------:R-:W-:-:S00]  /*0d60*/  NOP ;  /* 0x0000000000007918 */ /* 0x000fc00000000000 */
        /* <DEDUP_REMOVED lines=9> */
.L_x_24:


//--------------------- .nv.shared._Z16curve_lengths_cuPKfiiPf --------------------------
	.section	.nv.shared._Z16curve_lengths_cuPKfiiPf,"aw",@nobits
	.sectionflags	@""
	.align	4
.nv.shared._Z16curve_lengths_cuPKfiiPf:
	.zero		3136


//--------------------- .nv.shared.reserved.0     --------------------------
	.section	.nv.shared.reserved.0,"aw",@nobits
	.weak		__nv_reservedSMEM_offset_0_alias
	.size		__nv_reservedSMEM_offset_0_alias, 0, 64
	.other		__nv_reservedSMEM_offset_0_alias,@"STO_CUDA_RESERVED_SHARED STV_DEFAULT"
__nv_reservedSMEM_offset_0_alias:
	.zero		0
	.zero		64


//--------------------- .nv.constant0._Z16curve_lengths_cuPKfiiPf --------------------------
	.section	.nv.constant0._Z16curve_lengths_cuPKfiiPf,"a",@progbits
	.sectionflags	@""
	.align	4
.nv.constant0._Z16curve_lengths_cuPKfiiPf:
	.zero		920


//--------------------- SYMBOLS --------------------------

	.type		.nv.reservedSmem.offset0,@object
	.size		.nv.reservedSmem.offset0,0x4
	.type		.nv.reservedSmem.cap,@object
	.size		.nv.reservedSmem.cap,0x4
